//
// Generated by NVIDIA NVVM Compiler
//
// Compiler Build ID: CL-36424714
// Cuda compilation tools, release 13.0, V13.0.88
// Based on NVVM 20.0.0
//

.version 9.0
.target sm_100
.address_size 64

	// .globl	_Z18create_quote_indexPclPlS0_S_l

.visible .entry _Z18create_quote_indexPclPlS0_S_l(
	.param .u64 .ptr .align 1 _Z18create_quote_indexPclPlS0_S_l_param_0,
	.param .u64 _Z18create_quote_indexPclPlS0_S_l_param_1,
	.param .u64 .ptr .align 1 _Z18create_quote_indexPclPlS0_S_l_param_2,
	.param .u64 .ptr .align 1 _Z18create_quote_indexPclPlS0_S_l_param_3,
	.param .u64 .ptr .align 1 _Z18create_quote_indexPclPlS0_S_l_param_4,
	.param .u64 _Z18create_quote_indexPclPlS0_S_l_param_5
)
{
	.reg .pred 	%p<25>;
	.reg .b16 	%rs<11>;
	.reg .b32 	%r<60>;
	.reg .b64 	%rd<162>;

	ld.param.u64 	%rd54, [_Z18create_quote_indexPclPlS0_S_l_param_0];
	ld.param.u64 	%rd52, [_Z18create_quote_indexPclPlS0_S_l_param_1];
	ld.param.u64 	%rd55, [_Z18create_quote_indexPclPlS0_S_l_param_2];
	ld.param.u64 	%rd56, [_Z18create_quote_indexPclPlS0_S_l_param_3];
	cvta.to.global.u64 	%rd1, %rd54;
	cvta.to.global.u64 	%rd2, %rd55;
	cvta.to.global.u64 	%rd3, %rd56;
	mov.u32 	%r18, %ctaid.x;
	mov.u32 	%r19, %ntid.x;
	mul.lo.s32 	%r1, %r18, %r19;
	mov.u32 	%r20, %nctaid.x;
	mul.lo.s32 	%r21, %r19, %r20;
	cvt.s64.s32 	%rd4, %r21;
	add.s64 	%rd57, %rd4, %rd52;
	add.s64 	%rd5, %rd57, -1;
	or.b64  	%rd58, %rd5, %rd4;
	and.b64  	%rd59, %rd58, -4294967296;
	setp.ne.s64 	%p1, %rd59, 0;
	@%p1 bra 	$L__BB0_2;
	cvt.u32.u64 	%r22, %rd4;
	cvt.u32.u64 	%r23, %rd5;
	div.u32 	%r24, %r23, %r22;
	cvt.u64.u32 	%rd139, %r24;
	bra.uni 	$L__BB0_3;
$L__BB0_2:
	div.s64 	%rd139, %rd5, %rd4;
$L__BB0_3:
	add.s64 	%rd61, %rd139, 63;
	shr.s64 	%rd62, %rd61, 63;
	shr.u64 	%rd63, %rd62, 58;
	add.s64 	%rd64, %rd61, %rd63;
	and.b64  	%rd65, %rd64, -64;
	mov.u32 	%r25, %tid.x;
	add.s32 	%r26, %r1, %r25;
	cvt.s64.s32 	%rd9, %r26;
	mul.lo.s64 	%rd10, %rd65, %rd9;
	add.s64 	%rd11, %rd10, %rd65;
	min.s64 	%rd12, %rd52, %rd11;
	cvt.s64.s32 	%rd13, %rd12;
	setp.ge.s64 	%p2, %rd10, %rd13;
	mov.b16 	%rs10, 0;
	mov.b64 	%rd144, 0;
	@%p2 bra 	$L__BB0_28;
	sub.s64 	%rd68, %rd10, %rd13;
	setp.gt.u64 	%p3, %rd68, -4;
	mov.b64 	%rd144, 0;
	mov.b32 	%r51, 0;
	mov.u64 	%rd150, %rd10;
	mov.u64 	%rd143, %rd144;
	@%p3 bra 	$L__BB0_19;
	mov.b64 	%rd144, 0;
	mov.b32 	%r51, 0;
	mov.u64 	%rd150, %rd10;
$L__BB0_6:
	shr.s64 	%rd70, %rd150, 63;
	shr.u64 	%rd71, %rd70, 58;
	add.s64 	%rd72, %rd150, %rd71;
	and.b64  	%rd73, %rd72, -64;
	sub.s64 	%rd17, %rd150, %rd73;
	setp.ne.s64 	%p4, %rd17, 0;
	@%p4 bra 	$L__BB0_8;
	shr.s64 	%rd77, %rd72, 6;
	shl.b64 	%rd78, %rd77, 3;
	add.s64 	%rd79, %rd2, %rd78;
	ld.global.u64 	%rd143, [%rd79];
$L__BB0_8:
	add.s64 	%rd80, %rd1, %rd150;
	add.s64 	%rd20, %rd80, 3;
	ld.global.u8 	%rs4, [%rd80];
	setp.ne.s16 	%p5, %rs4, 34;
	@%p5 bra 	$L__BB0_10;
	cvt.u32.u64 	%r30, %rd17;
	mov.b64 	%rd81, 1;
	shl.b64 	%rd82, %rd81, %r30;
	and.b64  	%rd83, %rd143, %rd82;
	setp.eq.s64 	%p6, %rd83, 0;
	selp.b64 	%rd84, %rd82, 0, %p6;
	or.b64  	%rd144, %rd84, %rd144;
	selp.u32 	%r31, 1, 0, %p6;
	add.s32 	%r51, %r51, %r31;
$L__BB0_10:
	ld.global.u8 	%rs5, [%rd20+-2];
	setp.ne.s16 	%p7, %rs5, 34;
	@%p7 bra 	$L__BB0_12;
	cvt.u32.u64 	%r32, %rd150;
	add.s32 	%r33, %r32, 1;
	and.b32  	%r34, %r33, 61;
	mov.b64 	%rd85, 1;
	shl.b64 	%rd86, %rd85, %r34;
	and.b64  	%rd87, %rd143, %rd86;
	setp.eq.s64 	%p8, %rd87, 0;
	selp.b64 	%rd88, %rd86, 0, %p8;
	or.b64  	%rd144, %rd88, %rd144;
	selp.u32 	%r35, 1, 0, %p8;
	add.s32 	%r51, %r51, %r35;
$L__BB0_12:
	ld.global.u8 	%rs6, [%rd20+-1];
	setp.ne.s16 	%p9, %rs6, 34;
	@%p9 bra 	$L__BB0_14;
	cvt.u32.u64 	%r36, %rd150;
	add.s32 	%r37, %r36, 2;
	and.b32  	%r38, %r37, 62;
	mov.b64 	%rd89, 1;
	shl.b64 	%rd90, %rd89, %r38;
	and.b64  	%rd91, %rd143, %rd90;
	setp.eq.s64 	%p10, %rd91, 0;
	selp.b64 	%rd92, %rd90, 0, %p10;
	or.b64  	%rd144, %rd92, %rd144;
	selp.u32 	%r39, 1, 0, %p10;
	add.s32 	%r51, %r51, %r39;
$L__BB0_14:
	add.s64 	%rd27, %rd150, 3;
	shr.s64 	%rd93, %rd27, 63;
	shr.u64 	%rd94, %rd93, 58;
	add.s64 	%rd95, %rd27, %rd94;
	and.b64  	%rd96, %rd95, -64;
	sub.s64 	%rd28, %rd27, %rd96;
	ld.global.u8 	%rs7, [%rd20];
	setp.ne.s16 	%p11, %rs7, 34;
	@%p11 bra 	$L__BB0_16;
	cvt.u32.u64 	%r40, %rd28;
	mov.b64 	%rd97, 1;
	shl.b64 	%rd98, %rd97, %r40;
	and.b64  	%rd99, %rd143, %rd98;
	setp.eq.s64 	%p12, %rd99, 0;
	selp.b64 	%rd100, %rd98, 0, %p12;
	or.b64  	%rd144, %rd100, %rd144;
	selp.u32 	%r41, 1, 0, %p12;
	add.s32 	%r51, %r51, %r41;
$L__BB0_16:
	setp.ne.s64 	%p13, %rd28, 63;
	@%p13 bra 	$L__BB0_18;
	shr.s64 	%rd102, %rd27, 63;
	shr.u64 	%rd103, %rd102, 58;
	add.s64 	%rd104, %rd27, %rd103;
	shr.s64 	%rd105, %rd104, 6;
	shl.b64 	%rd106, %rd105, 3;
	add.s64 	%rd107, %rd3, %rd106;
	st.global.u64 	[%rd107], %rd144;
	mov.b64 	%rd144, 0;
$L__BB0_18:
	add.s64 	%rd150, %rd150, 4;
	cvt.s64.s32 	%rd108, %rd12;
	and.b64  	%rd109, %rd12, 3;
	sub.s64 	%rd110, %rd109, %rd108;
	add.s64 	%rd111, %rd110, %rd150;
	setp.ne.s64 	%p14, %rd111, 0;
	@%p14 bra 	$L__BB0_6;
$L__BB0_19:
	and.b64  	%rd153, %rd12, 3;
	setp.eq.s64 	%p15, %rd153, 0;
	@%p15 bra 	$L__BB0_27;
$L__BB0_20:
	.pragma "nounroll";
	shr.s64 	%rd112, %rd150, 63;
	shr.u64 	%rd113, %rd112, 58;
	add.s64 	%rd114, %rd150, %rd113;
	and.b64  	%rd115, %rd114, -64;
	sub.s64 	%rd42, %rd150, %rd115;
	setp.ne.s64 	%p16, %rd42, 0;
	@%p16 bra 	$L__BB0_22;
	shr.s64 	%rd119, %rd114, 6;
	shl.b64 	%rd120, %rd119, 3;
	add.s64 	%rd121, %rd2, %rd120;
	ld.global.u64 	%rd143, [%rd121];
$L__BB0_22:
	add.s64 	%rd122, %rd1, %rd150;
	ld.global.u8 	%rs8, [%rd122];
	setp.ne.s16 	%p17, %rs8, 34;
	@%p17 bra 	$L__BB0_24;
	cvt.u32.u64 	%r42, %rd42;
	mov.b64 	%rd123, 1;
	shl.b64 	%rd124, %rd123, %r42;
	and.b64  	%rd125, %rd143, %rd124;
	setp.eq.s64 	%p18, %rd125, 0;
	selp.b64 	%rd126, %rd124, 0, %p18;
	or.b64  	%rd144, %rd126, %rd144;
	selp.u32 	%r43, 1, 0, %p18;
	add.s32 	%r51, %r51, %r43;
$L__BB0_24:
	setp.ne.s64 	%p19, %rd42, 63;
	@%p19 bra 	$L__BB0_26;
	shr.s64 	%rd128, %rd150, 63;
	shr.u64 	%rd129, %rd128, 58;
	add.s64 	%rd130, %rd150, %rd129;
	shr.s64 	%rd131, %rd130, 6;
	shl.b64 	%rd132, %rd131, 3;
	add.s64 	%rd133, %rd3, %rd132;
	st.global.u64 	[%rd133], %rd144;
	mov.b64 	%rd144, 0;
$L__BB0_26:
	add.s64 	%rd150, %rd150, 1;
	add.s64 	%rd153, %rd153, -1;
	setp.ne.s64 	%p20, %rd153, 0;
	@%p20 bra 	$L__BB0_20;
$L__BB0_27:
	cvt.u16.u32 	%rs9, %r51;
	and.b16  	%rs10, %rs9, 1;
$L__BB0_28:
	setp.ge.s64 	%p21, %rd52, %rd11;
	@%p21 bra 	$L__BB0_31;
	cvt.u32.u64 	%r44, %rd12;
	add.s32 	%r17, %r44, -1;
	and.b32  	%r45, %r17, -2147483585;
	setp.eq.s32 	%p22, %r45, 63;
	setp.le.s64 	%p23, %rd52, %rd10;
	or.pred  	%p24, %p23, %p22;
	@%p24 bra 	$L__BB0_31;
	shr.s32 	%r46, %r17, 31;
	shr.u32 	%r47, %r46, 26;
	add.s32 	%r48, %r17, %r47;
	shr.s32 	%r49, %r48, 6;
	mul.wide.s32 	%rd134, %r49, 8;
	add.s64 	%rd135, %rd3, %rd134;
	st.global.u64 	[%rd135], %rd144;
$L__BB0_31:
	ld.param.u64 	%rd138, [_Z18create_quote_indexPclPlS0_S_l_param_4];
	cvta.to.global.u64 	%rd136, %rd138;
	add.s64 	%rd137, %rd136, %rd9;
	st.global.u8 	[%rd137], %rs10;
	ret;

}


// ===== COMPILED SASS (sm_100) =====

	.target	sm_100

	.elftype	@"ET_EXEC"


//--------------------- .note.nv.tkinfo           --------------------------
	.section	.note.nv.tkinfo,"",@"SHT_NOTE"
	.sectionflags	@"SHF_NOTE_NV_TKINFO"
	.tkinfo
        /*0018*/ 	.word	0x00000002
        /*0030*/ 	.string	""
        /*0030*/ 	.string	"ptxas"
        /*0030*/ 	.string	"Cuda compilation tools, release 13.0, V13.0.88"
        /*0030*/ 	.string	"Build cuda_13.0.r13.0/compiler.36424714_0"
        /*0030*/ 	.string	"-arch sm_100 -m 64 "



//--------------------- .note.nv.cuinfo           --------------------------
	.section	.note.nv.cuinfo,"",@"SHT_NOTE"
	.sectionflags	@"SHF_NOTE_NV_CUINFO"
        /*0018*/ 	.short	0x0002
        /*001a*/ 	.short	0x0064
        /*001c*/ 	.short	0x0082
	.zero		2


//--------------------- .nv.info                  --------------------------
	.section	.nv.info,"",@"SHT_CUDA_INFO"
	.align	4


	//----- nvinfo : EIATTR_REGCOUNT
	.align		4
        /*0000*/ 	.byte	0x04, 0x2f
        /*0002*/ 	.short	(.L_1 - .L_0)
	.align		4
.L_0:
        /*0004*/ 	.word	index@(_Z18create_quote_indexPclPlS0_S_l)
        /*0008*/ 	.word	0x00000020


	//----- nvinfo : EIATTR_FRAME_SIZE
	.align		4
.L_1:
        /*000c*/ 	.byte	0x04, 0x11
        /*000e*/ 	.short	(.L_3 - .L_2)
	.align		4
.L_2:
        /*0010*/ 	.word	index@($__internal_0_$__cuda_sm20_div_s64)
        /*0014*/ 	.word	0x00000000


	//----- nvinfo : EIATTR_FRAME_SIZE
	.align		4
.L_3:
        /*0018*/ 	.byte	0x04, 0x11
        /*001a*/ 	.short	(.L_5 - .L_4)
	.align		4
.L_4:
        /*001c*/ 	.word	index@(_Z18create_quote_indexPclPlS0_S_l)
        /*0020*/ 	.word	0x00000000


	//----- nvinfo : EIATTR_MIN_STACK_SIZE
	.align		4
.L_5:
        /*0024*/ 	.byte	0x04, 0x12
        /*0026*/ 	.short	(.L_7 - .L_6)
	.align		4
.L_6:
        /*0028*/ 	.word	index@(_Z18create_quote_indexPclPlS0_S_l)
        /*002c*/ 	.word	0x00000000
.L_7:


//--------------------- .nv.compat                --------------------------
	.section	.nv.compat,"",@"SHT_CUDA_COMPAT_INFO"
	.align	4
        /*0000*/ 	.byte	0x02, 0x09, 0x00, 0x00, 0x02, 0x02, 0x01, 0x00, 0x02, 0x05, 0x05, 0x00, 0x03, 0x07, 0x01, 0x01
        /*0010*/ 	.byte	0x02, 0x03, 0x00, 0x00, 0x02, 0x06, 0x01, 0x00, 0x04, 0x0b, 0x08, 0x00, 0x09, 0x00, 0x00, 0x00
        /*0020*/ 	.byte	0x00, 0x00, 0x00, 0x00


//--------------------- .nv.info._Z18create_quote_indexPclPlS0_S_l --------------------------
	.section	.nv.info._Z18create_quote_indexPclPlS0_S_l,"",@"SHT_CUDA_INFO"
	.sectionflags	@""
	.align	4


	//----- nvinfo : EIATTR_CUDA_API_VERSION
	.align		4
        /*0000*/ 	.byte	0x04, 0x37
        /*0002*/ 	.short	(.L_9 - .L_8)
.L_8:
        /*0004*/ 	.word	0x00000082


	//----- nvinfo : EIATTR_KPARAM_INFO
	.align		4
.L_9:
        /*0008*/ 	.byte	0x04, 0x17
        /*000a*/ 	.short	(.L_11 - .L_10)
.L_10:
        /*000c*/ 	.word	0x00000000
        /*0010*/ 	.short	0x0005
        /*0012*/ 	.short	0x0028
        /*0014*/ 	.byte	0x00, 0xf0, 0x21, 0x00


	//----- nvinfo : EIATTR_KPARAM_INFO
	.align		4
.L_11:
        /*0018*/ 	.byte	0x04, 0x17
        /*001a*/ 	.short	(.L_13 - .L_12)
.L_12:
        /*001c*/ 	.word	0x00000000
        /*0020*/ 	.short	0x0004
        /*0022*/ 	.short	0x0020
        /*0024*/ 	.byte	0x00, 0xf5, 0x21, 0x00


	//----- nvinfo : EIATTR_KPARAM_INFO
	.align		4
.L_13:
        /*0028*/ 	.byte	0x04, 0x17
        /*002a*/ 	.short	(.L_15 - .L_14)
.L_14:
        /*002c*/ 	.word	0x00000000
        /*0030*/ 	.short	0x0003
        /*0032*/ 	.short	0x0018
        /*0034*/ 	.byte	0x00, 0xf5, 0x21, 0x00


	//----- nvinfo : EIATTR_KPARAM_INFO
	.align		4
.L_15:
        /*0038*/ 	.byte	0x04, 0x17
        /*003a*/ 	.short	(.L_17 - .L_16)
.L_16:
        /*003c*/ 	.word	0x00000000
        /*0040*/ 	.short	0x0002
        /*0042*/ 	.short	0x0010
        /*0044*/ 	.byte	0x00, 0xf5, 0x21, 0x00


	//----- nvinfo : EIATTR_KPARAM_INFO
	.align		4
.L_17:
        /*0048*/ 	.byte	0x04, 0x17
        /*004a*/ 	.short	(.L_19 - .L_18)
.L_18:
        /*004c*/ 	.word	0x00000000
        /*0050*/ 	.short	0x0001
        /*0052*/ 	.short	0x0008
        /*0054*/ 	.byte	0x00, 0xf0, 0x21, 0x00


	//----- nvinfo : EIATTR_KPARAM_INFO
	.align		4
.L_19:
        /*0058*/ 	.byte	0x04, 0x17
        /*005a*/ 	.short	(.L_21 - .L_20)
.L_20:
        /*005c*/ 	.word	0x00000000
        /*0060*/ 	.short	0x0000
        /*0062*/ 	.short	0x0000
        /*0064*/ 	.byte	0x00, 0xf5, 0x21, 0x00


	//----- nvinfo : EIATTR_SPARSE_MMA_MASK
	.align		4
.L_21:
        /*0068*/ 	.byte	0x03, 0x50
        /*006a*/ 	.short	0x0000


	//----- nvinfo : EIATTR_MAXREG_COUNT
	.align		4
        /*006c*/ 	.byte	0x03, 0x1b
        /*006e*/ 	.short	0x00ff


	//----- nvinfo : EIATTR_MERCURY_ISA_VERSION
	.align		4
        /*0070*/ 	.byte	0x03, 0x5f
        /*0072*/ 	.short	0x0101


	//----- nvinfo : EIATTR_VRC_CTA_INIT_COUNT
	.align		4
        /*0074*/ 	.byte	0x02, 0x4a
	.zero		1
	.zero		1


	//----- nvinfo : EIATTR_EXIT_INSTR_OFFSETS
	.align		4
        /*0078*/ 	.byte	0x04, 0x1c
        /*007a*/ 	.short	(.L_23 - .L_22)


	//   ....[0]....
.L_22:
        /*007c*/ 	.word	0x00001170


	//----- nvinfo : EIATTR_CRS_STACK_SIZE
	.align		4
.L_23:
        /*0080*/ 	.byte	0x04, 0x1e
        /*0082*/ 	.short	(.L_25 - .L_24)
.L_24:
        /*0084*/ 	.word	0x00000000


	//----- nvinfo : EIATTR_CBANK_PARAM_SIZE
	.align		4
.L_25:
        /*0088*/ 	.byte	0x03, 0x19
        /*008a*/ 	.short	0x0030


	//----- nvinfo : EIATTR_PARAM_CBANK
	.align		4
        /*008c*/ 	.byte	0x04, 0x0a
        /*008e*/ 	.short	(.L_27 - .L_26)
	.align		4
.L_26:
        /*0090*/ 	.word	index@(.nv.constant0._Z18create_quote_indexPclPlS0_S_l)
        /*0094*/ 	.short	0x0380
        /*0096*/ 	.short	0x0030


	//----- nvinfo : EIATTR_SW_WAR
	.align		4
.L_27:
        /*0098*/ 	.byte	0x04, 0x36
        /*009a*/ 	.short	(.L_29 - .L_28)
.L_28:
        /*009c*/ 	.word	0x00000008
.L_29:


//--------------------- .nv.callgraph             --------------------------
	.section	.nv.callgraph,"",@"SHT_CUDA_CALLGRAPH"
	.align	4
	.sectionentsize	8
	.align		4
        /*0000*/ 	.word	0x00000000
	.align		4
        /*0004*/ 	.word	0xffffffff
	.align		4
        /*0008*/ 	.word	0x00000000
	.align		4
        /*000c*/ 	.word	0xfffffffe
	.align		4
        /*0010*/ 	.word	0x00000000
	.align		4
        /*0014*/ 	.word	0xfffffffd
	.align		4
        /*0018*/ 	.word	0x00000000
	.align		4
        /*001c*/ 	.word	0xfffffffc


//--------------------- .text._Z18create_quote_indexPclPlS0_S_l --------------------------
	.section	.text._Z18create_quote_indexPclPlS0_S_l,"ax",@progbits
	.align	128
        .global         _Z18create_quote_indexPclPlS0_S_l
        .type           _Z18create_quote_indexPclPlS0_S_l,@function
        .size           _Z18create_quote_indexPclPlS0_S_l,(.L_x_23 - _Z18create_quote_indexPclPlS0_S_l)
        .other          _Z18create_quote_indexPclPlS0_S_l,@"STO_CUDA_ENTRY STV_DEFAULT"
_Z18create_quote_indexPclPlS0_S_l:
.text._Z18create_quote_indexPclPlS0_S_l:
[----:B------:R-:W-:Y:S01]  /*0000*/  LDC R1, c[0x0][0x37c] ;  /* 0x0000df00ff017b82 */ /* 0x000fe20000000800 */
[----:B------:R-:W0:Y:S07]  /*0010*/  LDCU UR5, c[0x0][0x360] ;  /* 0x00006c00ff0577ac */ /* 0x000e2e0008000800 */
[----:B------:R-:W0:Y:S08]  /*0020*/  LDC R5, c[0x0][0x370] ;  /* 0x0000dc00ff057b82 */ /* 0x000e300000000800 */
[----:B------:R-:W1:Y:S08]  /*0030*/  LDC.64 R6, c[0x0][0x388] ;  /* 0x0000e200ff067b82 */ /* 0x000e700000000a00 */
[----:B------:R-:W2:Y:S01]  /*0040*/  S2UR UR4, SR_CTAID.X ;  /* 0x00000000000479c3 */ /* 0x000ea20000002500 */
[----:B0-----:R-:W-:-:S05]  /*0050*/  IMAD R5, R5, UR5, RZ ;  /* 0x0000000505057c24 */ /* 0x001fca000f8e02ff */
[----:B-1----:R-:W-:Y:S02]  /*0060*/  IADD3 R0, P0, PT, R5, R6, RZ ;  /* 0x0000000605007210 */ /* 0x002fe40007f1e0ff */
[----:B------:R-:W-:Y:S02]  /*0070*/  SHF.R.S32.HI R6, RZ, 0x1f, R5 ;  /* 0x0000001fff067819 */ /* 0x000fe40000011405 */
[----:B------:R-:W-:-:S04]  /*0080*/  IADD3 R0, P1, PT, R0, -0x1, RZ ;  /* 0xffffffff00007810 */ /* 0x000fc80007f3e0ff */
[----:B------:R-:W-:Y:S01]  /*0090*/  IADD3.X R7, PT, PT, R6, -0x1, R7, P1, P0 ;  /* 0xffffffff06077810 */ /* 0x000fe20000fe0407 */
[----:B--2---:R-:W-:-:S03]  /*00a0*/  UIMAD UR4, UR4, UR5, URZ ;  /* 0x00000005040472a4 */ /* 0x004fc6000f8e02ff */
[----:B------:R-:W-:-:S04]  /*00b0*/  LOP3.LUT R2, R7, R6, RZ, 0xfc, !PT ;  /* 0x0000000607027212 */ /* 0x000fc800078efcff */
[----:B------:R-:W-:-:S13]  /*00c0*/  ISETP.NE.U32.AND P0, PT, R2, RZ, PT ;  /* 0x000000ff0200720c */ /* 0x000fda0003f05070 */
[----:B------:R-:W-:Y:S05]  /*00d0*/  @P0 BRA `(.L_x_0) ;  /* 0x0000000000500947 */ /* 0x000fea0003800000 */
[----:B------:R-:W0:Y:S01]  /*00e0*/  I2F.U32.RP R4, R5 ;  /* 0x0000000500047306 */ /* 0x000e220000209000 */
[----:B------:R-:W-:Y:S01]  /*00f0*/  IMAD.MOV R7, RZ, RZ, -R5 ;  /* 0x000000ffff077224 */ /* 0x000fe200078e0a05 */
[----:B------:R-:W-:-:S06]  /*0100*/  ISETP.NE.U32.AND P2, PT, R5, RZ, PT ;  /* 0x000000ff0500720c */ /* 0x000fcc0003f45070 */
[----:B0-----:R-:W0:Y:S02]  /*0110*/  MUFU.RCP R4, R4 ;  /* 0x0000000400047308 */ /* 0x001e240000001000 */
[----:B0-----:R-:W-:-:S06]  /*0120*/  VIADD R2, R4, 0xffffffe ;  /* 0x0ffffffe04027836 */ /* 0x001fcc0000000000 */
[----:B------:R0:W1:Y:S02]  /*0130*/  F2I.FTZ.U32.TRUNC.NTZ R3, R2 ;  /* 0x0000000200037305 */ /* 0x000064000021f000 */
[----:B0-----:R-:W-:Y:S02]  /*0140*/  IMAD.MOV.U32 R2, RZ, RZ, RZ ;  /* 0x000000ffff027224 */ /* 0x001fe400078e00ff */
[----:B-1----:R-:W-:-:S04]  /*0150*/  IMAD R7, R7, R3, RZ ;  /* 0x0000000307077224 */ /* 0x002fc800078e02ff */
[----:B------:R-:W-:-:S06]  /*0160*/  IMAD.HI.U32 R3, R3, R7, R2 ;  /* 0x0000000703037227 */ /* 0x000fcc00078e0002 */
[----:B------:R-:W-:-:S04]  /*0170*/  IMAD.HI.U32 R2, R3, R0, RZ ;  /* 0x0000000003027227 */ /* 0x000fc800078e00ff */
[----:B------:R-:W-:-:S04]  /*0180*/  IMAD.MOV R3, RZ, RZ, -R2 ;  /* 0x000000ffff037224 */ /* 0x000fc800078e0a02 */
[----:B------:R-:W-:Y:S02]  /*0190*/  IMAD R0, R5, R3, R0 ;  /* 0x0000000305007224 */ /* 0x000fe400078e0200 */
[----:B------:R-:W-:-:S03]  /*01a0*/  IMAD.MOV.U32 R3, RZ, RZ, RZ ;  /* 0x000000ffff037224 */ /* 0x000fc600078e00ff */
[----:B------:R-:W-:-:S13]  /*01b0*/  ISETP.GE.U32.AND P0, PT, R0, R5, PT ;  /* 0x000000050000720c */ /* 0x000fda0003f06070 */
[----:B------:R-:W-:Y:S02]  /*01c0*/  @P0 IMAD.IADD R0, R0, 0x1, -R5 ;  /* 0x0000000100000824 */ /* 0x000fe400078e0a05 */
[----:B------:R-:W-:-:S03]  /*01d0*/  @P0 VIADD R2, R2, 0x1 ;  /* 0x0000000102020836 */ /* 0x000fc60000000000 */
[----:B------:R-:W-:-:S13]  /*01e0*/  ISETP.GE.U32.AND P1, PT, R0, R5, PT ;  /* 0x000000050000720c */ /* 0x000fda0003f26070 */
[----:B------:R-:W-:Y:S01]  /*01f0*/  @P1 VIADD R2, R2, 0x1 ;  /* 0x0000000102021836 */ /* 0x000fe20000000000 */
[----:B------:R-:W-:Y:S01]  /*0200*/  @!P2 LOP3.LUT R2, RZ, R5, RZ, 0x33, !PT ;  /* 0x00000005ff02a212 */ /* 0x000fe200078e33ff */
[----:B------:R-:W-:Y:S06]  /*0210*/  BRA `(.L_x_1) ;  /* 0x0000000000087947 */ /* 0x000fec0003800000 */
.L_x_0:
[----:B------:R-:W-:-:S07]  /*0220*/  MOV R4, 0x240 ;  /* 0x0000024000047802 */ /* 0x000fce0000000f00 */
[----:B------:R-:W-:Y:S05]  /*0230*/  CALL.REL.NOINC `($__internal_0_$__cuda_sm20_div_s64) ;  /* 0x0000000c00d07944 */ /* 0x000fea0003c00000 */
.L_x_1:
[----:B------:R-:W0:Y:S01]  /*0240*/  S2R R0, SR_TID.X ;  /* 0x0000000000007919 */ /* 0x000e220000002100 */
[----:B------:R-:W-:Y:S01]  /*0250*/  IADD3 R2, P0, PT, R2, 0x3f, RZ ;  /* 0x0000003f02027810 */ /* 0x000fe20007f1e0ff */
[----:B------:R-:W1:Y:S01]  /*0260*/  LDCU.64 UR8, c[0x0][0x388] ;  /* 0x00007100ff0877ac */ /* 0x000e620008000a00 */
[----:B------:R-:W-:Y:S01]  /*0270*/  BSSY.RECONVERGENT B1, `(.L_x_2) ;  /* 0x00000da000017945 */ /* 0x000fe20003800200 */
[----:B------:R-:W-:Y:S02]  /*0280*/  CS2R R8, SRZ ;  /* 0x0000000000087805 */ /* 0x000fe4000001ff00 */
[----:B------:R-:W-:Y:S01]  /*0290*/  IMAD.X R3, RZ, RZ, R3, P0 ;  /* 0x000000ffff037224 */ /* 0x000fe200000e0603 */
[----:B------:R-:W2:Y:S04]  /*02a0*/  LDCU.64 UR6, c[0x0][0x380] ;  /* 0x00007000ff0677ac */ /* 0x000ea80008000a00 */
[----:B------:R-:W-:-:S04]  /*02b0*/  SHF.R.S32.HI R5, RZ, 0x1f, R3 ;  /* 0x0000001fff057819 */ /* 0x000fc80000011403 */
[----:B------:R-:W-:-:S04]  /*02c0*/  LEA.HI R5, P0, R5, R2, RZ, 0x6 ;  /* 0x0000000205057211 */ /* 0x000fc800078130ff */
[----:B------:R-:W-:Y:S01]  /*02d0*/  LOP3.LUT R5, R5, 0xffffffc0, RZ, 0xc0, !PT ;  /* 0xffffffc005057812 */ /* 0x000fe200078ec0ff */
[----:B------:R-:W-:Y:S02]  /*02e0*/  IMAD.X R6, RZ, RZ, R3, P0 ;  /* 0x000000ffff067224 */ /* 0x000fe400000e0603 */
[----:B0-----:R-:W-:Y:S01]  /*02f0*/  VIADD R2, R0, UR4 ;  /* 0x0000000400027c36 */ /* 0x001fe20008000000 */
[----:B------:R-:W0:Y:S03]  /*0300*/  LDCU.64 UR4, c[0x0][0x358] ;  /* 0x00006b00ff0477ac */ /* 0x000e260008000a00 */
[-C--:B------:R-:W-:Y:S01]  /*0310*/  IMAD R0, R6, R2.reuse, RZ ;  /* 0x0000000206007224 */ /* 0x080fe200078e02ff */
[----:B------:R-:W-:Y:S01]  /*0320*/  SHF.R.S32.HI R3, RZ, 0x1f, R2 ;  /* 0x0000001fff037819 */ /* 0x000fe20000011402 */
[----:B------:R-:W-:-:S04]  /*0330*/  IMAD.WIDE.U32 R12, R5, R2, RZ ;  /* 0x00000002050c7225 */ /* 0x000fc800078e00ff */
[--C-:B------:R-:W-:Y:S01]  /*0340*/  IMAD R7, R3, R5, R0.reuse ;  /* 0x0000000503077224 */ /* 0x100fe200078e0200 */
[----:B------:R-:W-:Y:S02]  /*0350*/  IADD3 R4, P1, PT, R5, R12, RZ ;  /* 0x0000000c05047210 */ /* 0x000fe40007f3e0ff */
[----:B------:R-:W-:Y:S01]  /*0360*/  PRMT R0, RZ, 0x7610, R0 ;  /* 0x00007610ff007816 */ /* 0x000fe20000000000 */
[----:B------:R-:W-:Y:S01]  /*0370*/  IMAD.IADD R5, R13, 0x1, R7 ;  /* 0x000000010d057824 */ /* 0x000fe200078e0207 */
[----:B-1----:R-:W-:-:S03]  /*0380*/  ISETP.LT.U32.AND P0, PT, R4, UR8, PT ;  /* 0x0000000804007c0c */ /* 0x002fc6000bf01070 */
[----:B------:R-:W-:-:S05]  /*0390*/  IMAD.X R6, R5, 0x1, R6, P1 ;  /* 0x0000000105067824 */ /* 0x000fca00008e0606 */
[----:B------:R-:W-:-:S04]  /*03a0*/  ISETP.LT.AND.EX P0, PT, R6, UR9, PT, P0 ;  /* 0x0000000906007c0c */ /* 0x000fc8000bf01300 */
[----:B------:R-:W-:Y:S01]  /*03b0*/  SEL R7, R4, UR8, P0 ;  /* 0x0000000804077c07 */ /* 0x000fe20008000000 */
[----:B------:R-:W1:Y:S03]  /*03c0*/  LDCU.64 UR8, c[0x0][0x380] ;  /* 0x00007000ff0877ac */ /* 0x000e660008000a00 */
[----:B------:R-:W-:Y:S02]  /*03d0*/  ISETP.GE.U32.AND P0, PT, R12, R7, PT ;  /* 0x000000070c00720c */ /* 0x000fe40003f06070 */
[----:B------:R-:W-:-:S04]  /*03e0*/  SHF.R.S32.HI R20, RZ, 0x1f, R7 ;  /* 0x0000001fff147819 */ /* 0x000fc80000011407 */
[----:B------:R-:W-:-:S13]  /*03f0*/  ISETP.GE.AND.EX P0, PT, R5, R20, PT, P0 ;  /* 0x000000140500720c */ /* 0x000fda0003f06300 */
[----:B012---:R-:W-:Y:S05]  /*0400*/  @P0 BRA `(.L_x_3) ;  /* 0x0000000c00000947 */ /* 0x007fea0003800000 */
[----:B------:R-:W-:Y:S01]  /*0410*/  IADD3 R0, P1, PT, -R7, R12, RZ ;  /* 0x0000000c07007210 */ /* 0x000fe20007f3e1ff */
[----:B------:R-:W-:Y:S01]  /*0420*/  BSSY.RECONVERGENT B0, `(.L_x_4) ;  /* 0x0000083000007945 */ /* 0x000fe20003800200 */
[----:B------:R-:W-:Y:S01]  /*0430*/  CS2R R8, SRZ ;  /* 0x0000000000087805 */ /* 0x000fe2000001ff00 */
[----:B------:R-:W-:Y:S01]  /*0440*/  IMAD.MOV.U32 R10, RZ, RZ, RZ ;  /* 0x000000ffff0a7224 */ /* 0x000fe200078e00ff */
[----:B------:R-:W-:Y:S01]  /*0450*/  ISETP.GT.U32.AND P0, PT, R0, -0x4, PT ;  /* 0xfffffffc0000780c */ /* 0x000fe20003f04070 */
[----:B------:R-:W-:Y:S01]  /*0460*/  IMAD.X R0, R5, 0x1, ~R20, P1 ;  /* 0x0000000105007824 */ /* 0x000fe200008e0e14 */
[----:B------:R-:W-:Y:S01]  /*0470*/  CS2R R14, SRZ ;  /* 0x00000000000e7805 */ /* 0x000fe2000001ff00 */
[----:B------:R-:W-:-:S03]  /*0480*/  IMAD.MOV.U32 R11, RZ, RZ, R5 ;  /* 0x000000ffff0b7224 */ /* 0x000fc600078e0005 */
[----:B------:R-:W-:Y:S01]  /*0490*/  ISETP.GT.U32.AND.EX P0, PT, R0, -0x1, PT, P0 ;  /* 0xffffffff0000780c */ /* 0x000fe20003f04100 */
[----:B------:R-:W-:-:S12]  /*04a0*/  IMAD.MOV.U32 R0, RZ, RZ, R12 ;  /* 0x000000ffff007224 */ /* 0x000fd800078e000c */
[----:B------:R-:W-:Y:S05]  /*04b0*/  @P0 BRA `(.L_x_5) ;  /* 0x0000000400e40947 */ /* 0x000fea0003800000 */
[----:B------:R-:W-:Y:S02]  /*04c0*/  LOP3.LUT R0, R7, 0x3, RZ, 0xc0, !PT ;  /* 0x0000000307007812 */ /* 0x000fe400078ec0ff */
[----:B------:R-:W-:Y:S01]  /*04d0*/  CS2R R8, SRZ ;  /* 0x0000000000087805 */ /* 0x000fe2000001ff00 */
[----:B------:R-:W-:Y:S01]  /*04e0*/  IMAD.MOV.U32 R10, RZ, RZ, RZ ;  /* 0x000000ffff0a7224 */ /* 0x000fe200078e00ff */
[----:B------:R-:W-:Y:S01]  /*04f0*/  IADD3 R21, P0, PT, R0, -R7, RZ ;  /* 0x8000000700157210 */ /* 0x000fe20007f1e0ff */
[----:B------:R-:W-:Y:S02]  /*0500*/  IMAD.MOV.U32 R0, RZ, RZ, R12 ;  /* 0x000000ffff007224 */ /* 0x000fe400078e000c */
[----:B------:R-:W-:Y:S02]  /*0510*/  IMAD.MOV.U32 R11, RZ, RZ, R5 ;  /* 0x000000ffff0b7224 */ /* 0x000fe400078e0005 */
[----:B------:R-:W-:-:S08]  /*0520*/  IMAD.X R20, RZ, RZ, ~R20, P0 ;  /* 0x000000ffff147224 */ /* 0x000fd000000e0e14 */
.L_x_14:
[----:B------:R-:W-:Y:S02]  /*0530*/  IADD3 R18, P2, PT, R0, UR6, RZ ;  /* 0x0000000600127c10 */ /* 0x000fe4000ff5e0ff */
[----:B------:R-:W-:Y:S02]  /*0540*/  SHF.R.S32.HI R29, RZ, 0x1f, R11 ;  /* 0x0000001fff1d7819 */ /* 0x000fe4000001140b */
[----:B------:R-:W-:Y:S02]  /*0550*/  IADD3.X R19, PT, PT, R11, UR7, RZ, P2, !PT ;  /* 0x000000070b137c10 */ /* 0x000fe400097fe4ff */
[----:B------:R-:W-:-:S03]  /*0560*/  LEA.HI R29, P0, R29, R0, RZ, 0x6 ;  /* 0x000000001d1d7211 */ /* 0x000fc600078130ff */
[----:B------:R-:W2:Y:S01]  /*0570*/  LDG.E.U8 R27, desc[UR4][R18.64] ;  /* 0x00000004121b7981 */ /* 0x000ea2000c1e1100 */
[----:B------:R-:W-:Y:S01]  /*0580*/  LOP3.LUT R17, R29, 0xffffffc0, RZ, 0xc0, !PT ;  /* 0xffffffc01d117812 */ /* 0x000fe200078ec0ff */
[----:B------:R-:W-:Y:S02]  /*0590*/  IMAD.X R26, RZ, RZ, R11, P0 ;  /* 0x000000ffff1a7224 */ /* 0x000fe400000e060b */
[----:B------:R-:W3:Y:S01]  /*05a0*/  LDG.E.U8 R23, desc[UR4][R18.64+0x1] ;  /* 0x0000010412177981 */ /* 0x000ee2000c1e1100 */
[----:B------:R-:W-:-:S03]  /*05b0*/  IADD3 R22, P1, PT, R0, -R17, RZ ;  /* 0x8000001100167210 */ /* 0x000fc60007f3e0ff */
[----:B------:R-:W4:Y:S01]  /*05c0*/  LDG.E.U8 R24, desc[UR4][R18.64+0x2] ;  /* 0x0000020412187981 */ /* 0x000f22000c1e1100 */
[----:B------:R-:W-:Y:S01]  /*05d0*/  ISETP.NE.U32.AND P0, PT, R22, RZ, PT ;  /* 0x000000ff1600720c */ /* 0x000fe20003f05070 */
[----:B------:R-:W-:Y:S02]  /*05e0*/  IMAD.X R16, R11, 0x1, ~R26, P1 ;  /* 0x000000010b107824 */ /* 0x000fe400008e0e1a */
[----:B------:R0:W4:Y:S03]  /*05f0*/  LDG.E.U8 R25, desc[UR4][R18.64+0x3] ;  /* 0x0000030412197981 */ /* 0x000126000c1e1100 */
[----:B------:R-:W-:-:S13]  /*0600*/  ISETP.NE.AND.EX P0, PT, R16, RZ, PT, P0 ;  /* 0x000000ff1000720c */ /* 0x000fda0003f05300 */
[----:B------:R-:W1:Y:S01]  /*0610*/  @!P0 LDC.64 R16, c[0x0][0x390] ;  /* 0x0000e400ff108b82 */ /* 0x000e620000000a00 */
[--C-:B------:R-:W-:Y:S02]  /*0620*/  @!P0 SHF.R.S64 R29, R29, 0x6, R26.reuse ;  /* 0x000000061d1d8819 */ /* 0x100fe4000000101a */
[----:B------:R-:W-:Y:S02]  /*0630*/  @!P0 SHF.R.S32.HI R26, RZ, 0x6, R26 ;  /* 0x00000006ff1a8819 */ /* 0x000fe4000001141a */
[----:B-1----:R-:W-:-:S04]  /*0640*/  @!P0 LEA R16, P1, R29, R16, 0x3 ;  /* 0x000000101d108211 */ /* 0x002fc800078218ff */
[----:B------:R-:W-:-:S05]  /*0650*/  @!P0 LEA.HI.X R17, R29, R17, R26, 0x3, P1 ;  /* 0x000000111d118211 */ /* 0x000fca00008f1c1a */
[----:B-----5:R1:W5:Y:S01]  /*0660*/  @!P0 LDG.E.64 R14, desc[UR4][R16.64] ;  /* 0x00000004100e8981 */ /* 0x020362000c1e1b00 */
[----:B------:R-:W-:-:S05]  /*0670*/  IADD3 R29, P0, PT, R0, 0x3, RZ ;  /* 0x00000003001d7810 */ /* 0x000fca0007f1e0ff */
[----:B------:R-:W-:-:S05]  /*0680*/  IMAD.X R28, RZ, RZ, R11, P0 ;  /* 0x000000ffff1c7224 */ /* 0x000fca00000e060b */
[----:B------:R-:W-:-:S04]  /*0690*/  SHF.R.S32.HI R26, RZ, 0x1f, R28 ;  /* 0x0000001fff1a7819 */ /* 0x000fc8000001141c */
[----:B------:R-:W-:Y:S01]  /*06a0*/  LEA.HI R26, P5, R26, R29, RZ, 0x6 ;  /* 0x0000001d1a1a7211 */ /* 0x000fe200078b30ff */
[----:B------:R-:W-:Y:S03]  /*06b0*/  BSSY.RECONVERGENT B2, `(.L_x_6) ;  /* 0x0000015000027945 */ /* 0x000fe60003800200 */
[----:B0-----:R-:W-:Y:S01]  /*06c0*/  LOP3.LUT R18, R26, 0xffffffc0, RZ, 0xc0, !PT ;  /* 0xffffffc01a127812 */ /* 0x001fe200078ec0ff */
[----:B------:R-:W-:-:S03]  /*06d0*/  IMAD.X R19, RZ, RZ, R28, P5 ;  /* 0x000000ffff137224 */ /* 0x000fc600028e061c */
[----:B------:R-:W-:Y:S02]  /*06e0*/  IADD3 R18, P1, PT, -R18, R29, RZ ;  /* 0x0000001d12127210 */ /* 0x000fe40007f3e1ff */
[----:B--2---:R-:W-:Y:S02]  /*06f0*/  ISETP.NE.AND P0, PT, R27, 0x22, PT ;  /* 0x000000221b00780c */ /* 0x004fe40003f05270 */
[----:B---3--:R-:W-:Y:S02]  /*0700*/  ISETP.NE.AND P4, PT, R23, 0x22, PT ;  /* 0x000000221700780c */ /* 0x008fe40003f85270 */
[----:B----4-:R-:W-:Y:S02]  /*0710*/  ISETP.NE.AND P3, PT, R24, 0x22, PT ;  /* 0x000000221800780c */ /* 0x010fe40003f65270 */
[----:B------:R-:W-:-:S07]  /*0720*/  ISETP.NE.AND P2, PT, R25, 0x22, PT ;  /* 0x000000221900780c */ /* 0x000fce0003f45270 */
[----:B-1----:R-:W-:Y:S06]  /*0730*/  @P0 BRA `(.L_x_7) ;  /* 0x0000000000300947 */ /* 0x002fec0003800000 */
[----:B------:R-:W-:Y:S02]  /*0740*/  IMAD.MOV.U32 R23, RZ, RZ, 0x1 ;  /* 0x00000001ff177424 */ /* 0x000fe400078e00ff */
[----:B------:R-:W-:-:S03]  /*0750*/  VIADD R16, R10, 0x1 ;  /* 0x000000010a107836 */ /* 0x000fc60000000000 */
[CC--:B------:R-:W-:Y:S02]  /*0760*/  SHF.L.U32 R17, R23.reuse, R22.reuse, RZ ;  /* 0x0000001617117219 */ /* 0x0c0fe400000006ff */
[----:B------:R-:W-:Y:S02]  /*0770*/  SHF.L.U64.HI R22, R23, R22, RZ ;  /* 0x0000001617167219 */ /* 0x000fe400000102ff */
[----:B-----5:R-:W-:-:S04]  /*0780*/  LOP3.LUT P0, RZ, R14, R17, RZ, 0xc0, !PT ;  /* 0x000000110eff7212 */ /* 0x020fc8000780c0ff */
[----:B------:R-:W-:-:S04]  /*0790*/  LOP3.LUT P0, RZ, R15, R22, RZ, 0xc0, P0 ;  /* 0x000000160fff7212 */ /* 0x000fc8000000c0ff */
[----:B------:R-:W-:Y:S02]  /*07a0*/  SEL R17, R17, RZ, !P0 ;  /* 0x000000ff11117207 */ /* 0x000fe40004000000 */
[----:B------:R-:W-:Y:S02]  /*07b0*/  SEL R22, R22, RZ, !P0 ;  /* 0x000000ff16167207 */ /* 0x000fe40004000000 */
[----:B------:R-:W-:Y:S02]  /*07c0*/  LOP3.LUT R8, R17, R8, RZ, 0xfc, !PT ;  /* 0x0000000811087212 */ /* 0x000fe400078efcff */
[----:B------:R-:W-:-:S03]  /*07d0*/  LOP3.LUT R9, R22, R9, RZ, 0xfc, !PT ;  /* 0x0000000916097212 */ /* 0x000fc600078efcff */
[----:B------:R-:W-:-:S04]  /*07e0*/  @P0 IMAD.MOV R16, RZ, RZ, R10 ;  /* 0x000000ffff100224 */ /* 0x000fc800078e020a */
[----:B------:R-:W-:-:S07]  /*07f0*/  IMAD.MOV.U32 R10, RZ, RZ, R16 ;  /* 0x000000ffff0a7224 */ /* 0x000fce00078e0010 */
.L_x_7:
[----:B------:R-:W-:Y:S05]  /*0800*/  BSYNC.RECONVERGENT B2 ;  /* 0x0000000000027941 */ /* 0x000fea0003800200 */
.L_x_6:
[----:B------:R-:W-:Y:S04]  /*0810*/  BSSY.RECONVERGENT B2, `(.L_x_8) ;  /* 0x0000010000027945 */ /* 0x000fe80003800200 */
[----:B------:R-:W-:Y:S05]  /*0820*/  @P4 BRA `(.L_x_9) ;  /* 0x0000000000384947 */ /* 0x000fea0003800000 */
[----:B------:R-:W-:Y:S02]  /*0830*/  VIADD R16, R0, 0x1 ;  /* 0x0000000100107836 */ /* 0x000fe40000000000 */
[----:B------:R-:W-:-:S03]  /*0840*/  IMAD.MOV.U32 R23, RZ, RZ, 0x1 ;  /* 0x00000001ff177424 */ /* 0x000fc600078e00ff */
[----:B------:R-:W-:-:S04]  /*0850*/  LOP3.LUT R16, R16, 0x3d, RZ, 0xc0, !PT ;  /* 0x0000003d10107812 */ /* 0x000fc800078ec0ff */
[CC--:B------:R-:W-:Y:S02]  /*0860*/  SHF.L.U32 R17, R23.reuse, R16.reuse, RZ ;  /* 0x0000001017117219 */ /* 0x0c0fe400000006ff */
[----:B------:R-:W-:Y:S01]  /*0870*/  SHF.L.U64.HI R22, R23, R16, RZ ;  /* 0x0000001017167219 */ /* 0x000fe200000102ff */
[----:B------:R-:W-:Y:S01]  /*0880*/  VIADD R16, R10, 0x1 ;  /* 0x000000010a107836 */ /* 0x000fe20000000000 */
        /* <DEDUP_REMOVED lines=8> */
.L_x_9:
[----:B------:R-:W-:Y:S05]  /*0910*/  BSYNC.RECONVERGENT B2 ;  /* 0x0000000000027941 */ /* 0x000fea0003800200 */
.L_x_8:
        /* <DEDUP_REMOVED lines=16> */
.L_x_11:
[----:B------:R-:W-:Y:S05]  /*0a20*/  BSYNC.RECONVERGENT B2 ;  /* 0x0000000000027941 */ /* 0x000fea0003800200 */
.L_x_10:
[----:B------:R-:W-:Y:S01]  /*0a30*/  BSSY.RECONVERGENT B2, `(.L_x_12) ;  /* 0x000000f000027945 */ /* 0x000fe20003800200 */
[----:B------:R-:W-:-:S03]  /*0a40*/  IMAD.X R28, R28, 0x1, ~R19, P1 ;  /* 0x000000011c1c7824 */ /* 0x000fc600008e0e13 */
[----:B------:R-:W-:Y:S05]  /*0a50*/  @P2 BRA `(.L_x_13) ;  /* 0x0000000000302947 */ /* 0x000fea0003800000 */
        /* <DEDUP_REMOVED lines=12> */
.L_x_13:
[----:B------:R-:W-:Y:S05]  /*0b20*/  BSYNC.RECONVERGENT B2 ;  /* 0x0000000000027941 */ /* 0x000fea0003800200 */
.L_x_12:
[----:B------:R-:W-:-:S04]  /*0b30*/  ISETP.NE.U32.AND P0, PT, R18, 0x3f, PT ;  /* 0x0000003f1200780c */ /* 0x000fc80003f05070 */
[----:B------:R-:W-:-:S13]  /*0b40*/  ISETP.NE.AND.EX P0, PT, R28, RZ, PT, P0 ;  /* 0x000000ff1c00720c */ /* 0x000fda0003f05300 */
[----:B------:R-:W0:Y:S01]  /*0b50*/  @!P0 LDC.64 R16, c[0x0][0x398] ;  /* 0x0000e600ff108b82 */ /* 0x000e220000000a00 */
[--C-:B------:R-:W-:Y:S01]  /*0b60*/  @!P0 SHF.R.S64 R26, R26, 0x6, R19.reuse ;  /* 0x000000061a1a8819 */ /* 0x100fe20000001013 */
[----:B------:R-:W-:Y:S01]  /*0b70*/  @!P0 IMAD.MOV.U32 R18, RZ, RZ, R8 ;  /* 0x000000ffff128224 */ /* 0x000fe200078e0008 */
[----:B------:R-:W-:Y:S02]  /*0b80*/  @!P0 SHF.R.S32.HI R19, RZ, 0x6, R19 ;  /* 0x00000006ff138819 */ /* 0x000fe40000011413 */
[----:B0-----:R-:W-:-:S04]  /*0b90*/  @!P0 LEA R16, P1, R26, R16, 0x3 ;  /* 0x000000101a108211 */ /* 0x001fc800078218ff */
[----:B------:R-:W-:Y:S01]  /*0ba0*/  @!P0 LEA.HI.X R17, R26, R17, R19, 0x3, P1 ;  /* 0x000000111a118211 */ /* 0x000fe200008f1c13 */
[----:B------:R-:W-:Y:S01]  /*0bb0*/  @!P0 IMAD.MOV.U32 R19, RZ, RZ, R9 ;  /* 0x000000ffff138224 */ /* 0x000fe200078e0009 */
[----:B------:R-:W-:Y:S02]  /*0bc0*/  IADD3 R0, P1, PT, R0, 0x4, RZ ;  /* 0x0000000400007810 */ /* 0x000fe40007f3e0ff */
[----:B------:R-:W-:Y:S02]  /*0bd0*/  @!P0 CS2R R8, SRZ ;  /* 0x0000000000088805 */ /* 0x000fe4000001ff00 */
[----:B------:R-:W-:Y:S01]  /*0be0*/  IADD3 R22, P2, PT, R21, R0, RZ ;  /* 0x0000000015167210 */ /* 0x000fe20007f5e0ff */
[----:B------:R-:W-:Y:S01]  /*0bf0*/  IMAD.X R11, RZ, RZ, R11, P1 ;  /* 0x000000ffff0b7224 */ /* 0x000fe200008e060b */
[----:B------:R0:W-:Y:S02]  /*0c00*/  @!P0 STG.E.64 desc[UR4][R16.64], R18 ;  /* 0x0000001210008986 */ /* 0x0001e4000c101b04 */
[----:B------:R-:W-:Y:S01]  /*0c10*/  ISETP.NE.U32.AND P1, PT, R22, RZ, PT ;  /* 0x000000ff1600720c */ /* 0x000fe20003f25070 */
[----:B------:R-:W-:-:S05]  /*0c20*/  IMAD.X R22, R20, 0x1, R11, P2 ;  /* 0x0000000114167824 */ /* 0x000fca00010e060b */
[----:B------:R-:W-:-:S13]  /*0c30*/  ISETP.NE.AND.EX P1, PT, R22, RZ, PT, P1 ;  /* 0x000000ff1600720c */ /* 0x000fda0003f25310 */
[----:B0-----:R-:W-:Y:S05]  /*0c40*/  @P1 BRA `(.L_x_14) ;  /* 0xfffffff800381947 */ /* 0x001fea000383ffff */
.L_x_5:
[----:B------:R-:W-:Y:S05]  /*0c50*/  BSYNC.RECONVERGENT B0 ;  /* 0x0000000000007941 */ /* 0x000fea0003800200 */
.L_x_4:
[----:B------:R-:W-:Y:S01]  /*0c60*/  LOP3.LUT R23, R7, 0x3, RZ, 0xc0, !PT ;  /* 0x0000000307177812 */ /* 0x000fe200078ec0ff */
[----:B------:R-:W-:Y:S03]  /*0c70*/  BSSY.RECONVERGENT B0, `(.L_x_15) ;  /* 0x0000038000007945 */ /* 0x000fe60003800200 */
[----:B------:R-:W-:-:S04]  /*0c80*/  ISETP.NE.U32.AND P0, PT, R23, RZ, PT ;  /* 0x000000ff1700720c */ /* 0x000fc80003f05070 */
[----:B------:R-:W-:-:S13]  /*0c90*/  ISETP.NE.AND.EX P0, PT, RZ, RZ, PT, P0 ;  /* 0x000000ffff00720c */ /* 0x000fda0003f05300 */
[----:B------:R-:W-:Y:S05]  /*0ca0*/  @!P0 BRA `(.L_x_16) ;  /* 0x0000000000d08947 */ /* 0x000fea0003800000 */
[----:B------:R-:W-:-:S07]  /*0cb0*/  IMAD.MOV.U32 R22, RZ, RZ, RZ ;  /* 0x000000ffff167224 */ /* 0x000fce00078e00ff */
.L_x_19:
[----:B------:R-:W-:-:S04]  /*0cc0*/  SHF.R.S32.HI R25, RZ, 0x1f, R11 ;  /* 0x0000001fff197819 */ /* 0x000fc8000001140b */
[----:B------:R-:W-:-:S04]  /*0cd0*/  LEA.HI R25, P0, R25, R0, RZ, 0x6 ;  /* 0x0000000019197211 */ /* 0x000fc800078130ff */
[----:B------:R-:W-:Y:S01]  /*0ce0*/  LOP3.LUT R17, R25, 0xffffffc0, RZ, 0xc0, !PT ;  /* 0xffffffc019117812 */ /* 0x000fe200078ec0ff */
[----:B------:R-:W-:-:S03]  /*0cf0*/  IMAD.X R26, RZ, RZ, R11, P0 ;  /* 0x000000ffff1a7224 */ /* 0x000fc600000e060b */
[----:B------:R-:W-:-:S04]  /*0d00*/  IADD3 R24, P1, PT, R0, -R17, RZ ;  /* 0x8000001100187210 */ /* 0x000fc80007f3e0ff */
[----:B------:R-:W-:Y:S01]  /*0d10*/  ISETP.NE.U32.AND P0, PT, R24, RZ, PT ;  /* 0x000000ff1800720c */ /* 0x000fe20003f05070 */
[----:B------:R-:W-:-:S05]  /*0d20*/  IMAD.X R20, R11, 0x1, ~R26, P1 ;  /* 0x000000010b147824 */ /* 0x000fca00008e0e1a */
[----:B------:R-:W-:-:S13]  /*0d30*/  ISETP.NE.AND.EX P0, PT, R20, RZ, PT, P0 ;  /* 0x000000ff1400720c */ /* 0x000fda0003f05300 */
[----:B------:R-:W0:Y:S01]  /*0d40*/  @!P0 LDC.64 R16, c[0x0][0x390] ;  /* 0x0000e400ff108b82 */ /* 0x000e220000000a00 */
[--C-:B------:R-:W-:Y:S02]  /*0d50*/  @!P0 SHF.R.S64 R18, R25, 0x6, R26.reuse ;  /* 0x0000000619128819 */ /* 0x100fe4000000101a */
[----:B------:R-:W-:Y:S02]  /*0d60*/  @!P0 SHF.R.S32.HI R19, RZ, 0x6, R26 ;  /* 0x00000006ff138819 */ /* 0x000fe4000001141a */
[----:B0-----:R-:W-:-:S04]  /*0d70*/  @!P0 LEA R16, P1, R18, R16, 0x3 ;  /* 0x0000001012108211 */ /* 0x001fc800078218ff */
[----:B------:R-:W-:Y:S02]  /*0d80*/  @!P0 LEA.HI.X R17, R18, R17, R19, 0x3, P1 ;  /* 0x0000001112118211 */ /* 0x000fe400008f1c13 */
[----:B------:R-:W-:-:S03]  /*0d90*/  IADD3 R18, P1, PT, R0, UR8, RZ ;  /* 0x0000000800127c10 */ /* 0x000fc6000ff3e0ff */
[----:B-----5:R0:W5:Y:S01]  /*0da0*/  @!P0 LDG.E.64 R14, desc[UR4][R16.64] ;  /* 0x00000004100e8981 */ /* 0x020162000c1e1b00 */
[----:B------:R-:W-:-:S05]  /*0db0*/  IADD3.X R19, PT, PT, R11, UR9, RZ, P1, !PT ;  /* 0x000000090b137c10 */ /* 0x000fca0008ffe4ff */
[----:B------:R-:W2:Y:S01]  /*0dc0*/  LDG.E.U8 R18, desc[UR4][R18.64] ;  /* 0x0000000412127981 */ /* 0x000ea2000c1e1100 */
[----:B------:R-:W-:-:S04]  /*0dd0*/  ISETP.NE.U32.AND P0, PT, R24, 0x3f, PT ;  /* 0x0000003f1800780c */ /* 0x000fc80003f05070 */
[----:B------:R-:W-:-:S13]  /*0de0*/  ISETP.NE.AND.EX P0, PT, R20, RZ, PT, P0 ;  /* 0x000000ff1400720c */ /* 0x000fda0003f05300 */
[----:B------:R-:W1:Y:S01]  /*0df0*/  @!P0 LDC.64 R20, c[0x0][0x398] ;  /* 0x0000e600ff148b82 */ /* 0x000e620000000a00 */
[--C-:B------:R-:W-:Y:S01]  /*0e00*/  @!P0 SHF.R.S64 R25, R25, 0x6, R26.reuse ;  /* 0x0000000619198819 */ /* 0x100fe2000000101a */
[----:B------:R-:W-:Y:S01]  /*0e10*/  BSSY.RECONVERGENT B2, `(.L_x_17) ;  /* 0x0000012000027945 */ /* 0x000fe20003800200 */
[----:B------:R-:W-:Y:S02]  /*0e20*/  @!P0 SHF.R.S32.HI R26, RZ, 0x6, R26 ;  /* 0x00000006ff1a8819 */ /* 0x000fe4000001141a */
[----:B-1----:R-:W-:-:S04]  /*0e30*/  @!P0 LEA R20, P2, R25, R20, 0x3 ;  /* 0x0000001419148211 */ /* 0x002fc800078418ff */
[----:B------:R-:W-:Y:S02]  /*0e40*/  @!P0 LEA.HI.X R21, R25, R21, R26, 0x3, P2 ;  /* 0x0000001519158211 */ /* 0x000fe400010f1c1a */
[----:B--2---:R-:W-:-:S13]  /*0e50*/  ISETP.NE.AND P1, PT, R18, 0x22, PT ;  /* 0x000000221200780c */ /* 0x004fda0003f25270 */
[----:B0-----:R-:W-:Y:S05]  /*0e60*/  @P1 BRA `(.L_x_18) ;  /* 0x0000000000301947 */ /* 0x001fea0003800000 */
        /* <DEDUP_REMOVED lines=12> */
.L_x_18:
[----:B------:R-:W-:Y:S05]  /*0f30*/  BSYNC.RECONVERGENT B2 ;  /* 0x0000000000027941 */ /* 0x000fea0003800200 */
.L_x_17:
[----:B------:R-:W-:Y:S01]  /*0f40*/  @!P0 IMAD.MOV.U32 R16, RZ, RZ, R8 ;  /* 0x000000ffff108224 */ /* 0x000fe200078e0008 */
[----:B------:R-:W-:Y:S01]  /*0f50*/  IADD3 R23, P1, PT, R23, -0x1, RZ ;  /* 0xffffffff17177810 */ /* 0x000fe20007f3e0ff */
[----:B------:R-:W-:Y:S01]  /*0f60*/  @!P0 IMAD.MOV.U32 R17, RZ, RZ, R9 ;  /* 0x000000ffff118224 */ /* 0x000fe200078e0009 */
[----:B------:R-:W-:Y:S02]  /*0f70*/  IADD3 R0, P2, PT, R0, 0x1, RZ ;  /* 0x0000000100007810 */ /* 0x000fe40007f5e0ff */
[----:B------:R-:W-:Y:S02]  /*0f80*/  @!P0 CS2R R8, SRZ ;  /* 0x0000000000088805 */ /* 0x000fe4000001ff00 */
[----:B------:R-:W-:Y:S01]  /*0f90*/  IADD3.X R22, PT, PT, R22, -0x1, RZ, P1, !PT ;  /* 0xffffffff16167810 */ /* 0x000fe20000ffe4ff */
[----:B------:R0:W-:Y:S01]  /*0fa0*/  @!P0 STG.E.64 desc[UR4][R20.64], R16 ;  /* 0x0000001014008986 */ /* 0x0001e2000c101b04 */
[----:B------:R-:W-:Y:S01]  /*0fb0*/  ISETP.NE.U32.AND P1, PT, R23, RZ, PT ;  /* 0x000000ff1700720c */ /* 0x000fe20003f25070 */
[----:B------:R-:W-:-:S03]  /*0fc0*/  IMAD.X R11, RZ, RZ, R11, P2 ;  /* 0x000000ffff0b7224 */ /* 0x000fc600010e060b */
[----:B------:R-:W-:-:S13]  /*0fd0*/  ISETP.NE.AND.EX P1, PT, R22, RZ, PT, P1 ;  /* 0x000000ff1600720c */ /* 0x000fda0003f25310 */
[----:B0-----:R-:W-:Y:S05]  /*0fe0*/  @P1 BRA `(.L_x_19) ;  /* 0xfffffffc00341947 */ /* 0x001fea000383ffff */
.L_x_16:
[----:B------:R-:W-:Y:S05]  /*0ff0*/  BSYNC.RECONVERGENT B0 ;  /* 0x0000000000007941 */ /* 0x000fea0003800200 */
.L_x_15:
[----:B------:R-:W-:-:S07]  /*1000*/  LOP3.LUT R0, R10, 0x1, RZ, 0xc0, !PT ;  /* 0x000000010a007812 */ /* 0x000fce00078ec0ff */
.L_x_3:
[----:B------:R-:W-:Y:S05]  /*1010*/  BSYNC.RECONVERGENT B1 ;  /* 0x0000000000017941 */ /* 0x000fea0003800200 */
.L_x_2:
[----:B------:R-:W0:Y:S01]  /*1020*/  LDCU.64 UR8, c[0x0][0x388] ;  /* 0x00007100ff0877ac */ /* 0x000e220008000a00 */
[----:B------:R-:W-:Y:S01]  /*1030*/  BSSY.RECONVERGENT B0, `(.L_x_20) ;  /* 0x000000f000007945 */ /* 0x000fe20003800200 */
[----:B0-----:R-:W-:-:S04]  /*1040*/  ISETP.GT.U32.AND P0, PT, R4, UR8, PT ;  /* 0x0000000804007c0c */ /* 0x001fc8000bf04070 */
[----:B------:R-:W-:-:S13]  /*1050*/  ISETP.GT.AND.EX P0, PT, R6, UR9, PT, P0 ;  /* 0x0000000906007c0c */ /* 0x000fda000bf04300 */
[----:B------:R-:W-:Y:S05]  /*1060*/  @!P0 BRA `(.L_x_21) ;  /* 0x00000000002c8947 */ /* 0x000fea0003800000 */
[----:B------:R-:W-:Y:S01]  /*1070*/  VIADD R7, R7, 0xffffffff ;  /* 0xffffffff07077836 */ /* 0x000fe20000000000 */
[----:B------:R-:W-:-:S04]  /*1080*/  ISETP.GE.U32.AND P1, PT, R12, UR8, PT ;  /* 0x000000080c007c0c */ /* 0x000fc8000bf26070 */
[----:B------:R-:W-:-:S04]  /*1090*/  LOP3.LUT R4, R7, 0x8000003f, RZ, 0xc0, !PT ;  /* 0x8000003f07047812 */ /* 0x000fc800078ec0ff */
[----:B------:R-:W-:-:S04]  /*10a0*/  ISETP.NE.AND P0, PT, R4, 0x3f, PT ;  /* 0x0000003f0400780c */ /* 0x000fc80003f05270 */
[----:B------:R-:W-:-:S13]  /*10b0*/  ISETP.GE.OR.EX P0, PT, R5, UR9, !P0, P1 ;  /* 0x0000000905007c0c */ /* 0x000fda000c706710 */
[----:B------:R-:W0:Y:S01]  /*10c0*/  @!P0 LDC.64 R4, c[0x0][0x398] ;  /* 0x0000e600ff048b82 */ /* 0x000e220000000a00 */
[----:B------:R-:W-:-:S04]  /*10d0*/  @!P0 SHF.R.S32.HI R6, RZ, 0x1f, R7 ;  /* 0x0000001fff068819 */ /* 0x000fc80000011407 */
[----:B------:R-:W-:-:S04]  /*10e0*/  @!P0 LEA.HI R6, R6, R7, RZ, 0x6 ;  /* 0x0000000706068211 */ /* 0x000fc800078f30ff */
[----:B------:R-:W-:-:S05]  /*10f0*/  @!P0 SHF.R.S32.HI R7, RZ, 0x6, R6 ;  /* 0x00000006ff078819 */ /* 0x000fca0000011406 */
[----:B0-----:R-:W-:-:S05]  /*1100*/  @!P0 IMAD.WIDE R4, R7, 0x8, R4 ;  /* 0x0000000807048825 */ /* 0x001fca00078e0204 */
[----:B------:R0:W-:Y:S02]  /*1110*/  @!P0 STG.E.64 desc[UR4][R4.64], R8 ;  /* 0x0000000804008986 */ /* 0x0001e4000c101b04 */
.L_x_21:
[----:B------:R-:W-:Y:S05]  /*1120*/  BSYNC.RECONVERGENT B0 ;  /* 0x0000000000007941 */ /* 0x000fea0003800200 */
.L_x_20:
[----:B------:R-:W1:Y:S02]  /*1130*/  LDCU.64 UR6, c[0x0][0x3a0] ;  /* 0x00007400ff0677ac */ /* 0x000e640008000a00 */
[----:B-1----:R-:W-:-:S04]  /*1140*/  IADD3 R2, P0, PT, R2, UR6, RZ ;  /* 0x0000000602027c10 */ /* 0x002fc8000ff1e0ff */
[----:B------:R-:W-:-:S05]  /*1150*/  IADD3.X R3, PT, PT, R3, UR7, RZ, P0, !PT ;  /* 0x0000000703037c10 */ /* 0x000fca00087fe4ff */
[----:B------:R-:W-:Y:S01]  /*1160*/  STG.E.U8 desc[UR4][R2.64], R0 ;  /* 0x0000000002007986 */ /* 0x000fe2000c101104 */
[----:B------:R-:W-:Y:S05]  /*1170*/  EXIT ;  /* 0x000000000000794d */ /* 0x000fea0003800000 */
        .weak           $__internal_0_$__cuda_sm20_div_s64
        .type           $__internal_0_$__cuda_sm20_div_s64,@function
        .size           $__internal_0_$__cuda_sm20_div_s64,(.L_x_23 - $__internal_0_$__cuda_sm20_div_s64)
$__internal_0_$__cuda_sm20_div_s64:
[-C--:B------:R-:W-:Y:S02]  /*1180*/  IADD3 R2, P1, PT, RZ, -R5.reuse, RZ ;  /* 0x80000005ff027210 */ /* 0x080fe40007f3e0ff */
[----:B------:R-:W-:Y:S02]  /*1190*/  ISETP.GE.AND P0, PT, R6, RZ, PT ;  /* 0x000000ff0600720c */ /* 0x000fe40003f06270 */
[----:B------:R-:W-:Y:S01]  /*11a0*/  ISETP.GE.AND P3, PT, R7, RZ, PT ;  /* 0x000000ff0700720c */ /* 0x000fe20003f66270 */
[----:B------:R-:W-:Y:S01]  /*11b0*/  IMAD.X R3, RZ, RZ, ~R6, P1 ;  /* 0x000000ffff037224 */ /* 0x000fe200008e0e06 */
[----:B------:R-:W-:-:S04]  /*11c0*/  SEL R2, R2, R5, !P0 ;  /* 0x0000000502027207 */ /* 0x000fc80004000000 */
[----:B------:R-:W-:-:S04]  /*11d0*/  SEL R3, R3, R6, !P0 ;  /* 0x0000000603037207 */ /* 0x000fc80004000000 */
[----:B------:R-:W0:Y:S08]  /*11e0*/  I2F.U64.RP R12, R2 ;  /* 0x00000002000c7312 */ /* 0x000e300000309000 */
[----:B0-----:R-:W0:Y:S02]  /*11f0*/  MUFU.RCP R12, R12 ;  /* 0x0000000c000c7308 */ /* 0x001e240000001000 */
[----:B0-----:R-:W-:-:S06]  /*1200*/  VIADD R8, R12, 0x1ffffffe ;  /* 0x1ffffffe0c087836 */ /* 0x001fcc0000000000 */
[----:B------:R-:W0:Y:S02]  /*1210*/  F2I.U64.TRUNC R8, R8 ;  /* 0x0000000800087311 */ /* 0x000e24000020d800 */
[----:B0-----:R-:W-:-:S04]  /*1220*/  IMAD.WIDE.U32 R10, R8, R2, RZ ;  /* 0x00000002080a7225 */ /* 0x001fc800078e00ff */
[----:B------:R-:W-:Y:S01]  /*1230*/  IMAD R11, R8, R3, R11 ;  /* 0x00000003080b7224 */ /* 0x000fe200078e020b */
[----:B------:R-:W-:-:S03]  /*1240*/  IADD3 R13, P0, PT, RZ, -R10, RZ ;  /* 0x8000000aff0d7210 */ /* 0x000fc60007f1e0ff */
[----:B------:R-:W-:Y:S02]  /*1250*/  IMAD R11, R9, R2, R11 ;  /* 0x00000002090b7224 */ /* 0x000fe400078e020b */
[----:B------:R-:W-:-:S04]  /*1260*/  IMAD.HI.U32 R10, R8, R13, RZ ;  /* 0x0000000d080a7227 */ /* 0x000fc800078e00ff */
[----:B------:R-:W-:Y:S02]  /*1270*/  IMAD.X R15, RZ, RZ, ~R11, P0 ;  /* 0x000000ffff0f7224 */ /* 0x000fe400000e0e0b */
[----:B------:R-:W-:Y:S02]  /*1280*/  IMAD.MOV.U32 R11, RZ, RZ, R8 ;  /* 0x000000ffff0b7224 */ /* 0x000fe400078e0008 */
[-C--:B------:R-:W-:Y:S02]  /*1290*/  IMAD R17, R9, R15.reuse, RZ ;  /* 0x0000000f09117224 */ /* 0x080fe400078e02ff */
[----:B------:R-:W-:-:S04]  /*12a0*/  IMAD.WIDE.U32 R10, P0, R8, R15, R10 ;  /* 0x0000000f080a7225 */ /* 0x000fc8000780000a */
[----:B------:R-:W-:-:S04]  /*12b0*/  IMAD.HI.U32 R15, R9, R15, RZ ;  /* 0x0000000f090f7227 */ /* 0x000fc800078e00ff */
[----:B------:R-:W-:-:S05]  /*12c0*/  IMAD.HI.U32 R10, P1, R9, R13, R10 ;  /* 0x0000000d090a7227 */ /* 0x000fca000782000a */
[----:B------:R-:W-:Y:S01]  /*12d0*/  IADD3 R11, P2, PT, R17, R10, RZ ;  /* 0x0000000a110b7210 */ /* 0x000fe20007f5e0ff */
[----:B------:R-:W-:-:S04]  /*12e0*/  IMAD.X R10, R15, 0x1, R9, P0 ;  /* 0x000000010f0a7824 */ /* 0x000fc800000e0609 */
[----:B------:R-:W-:Y:S01]  /*12f0*/  IMAD.WIDE.U32 R8, R11, R2, RZ ;  /* 0x000000020b087225 */ /* 0x000fe200078e00ff */
[----:B------:R-:W-:-:S03]  /*1300*/  IADD3.X R13, PT, PT, RZ, RZ, R10, P2, P1 ;  /* 0x000000ffff0d7210 */ /* 0x000fc600017e240a */
[----:B------:R-:W-:Y:S01]  /*1310*/  IMAD R9, R11, R3, R9 ;  /* 0x000000030b097224 */ /* 0x000fe200078e0209 */
[----:B------:R-:W-:-:S03]  /*1320*/  IADD3 R15, P0, PT, RZ, -R8, RZ ;  /* 0x80000008ff0f7210 */ /* 0x000fc60007f1e0ff */
[----:B------:R-:W-:Y:S02]  /*1330*/  IMAD R9, R13, R2, R9 ;  /* 0x000000020d097224 */ /* 0x000fe400078e0209 */
[----:B------:R-:W-:-:S04]  /*1340*/  IMAD.HI.U32 R10, R11, R15, RZ ;  /* 0x0000000f0b0a7227 */ /* 0x000fc800078e00ff */
[----:B------:R-:W-:Y:S01]  /*1350*/  IMAD.X R8, RZ, RZ, ~R9, P0 ;  /* 0x000000ffff087224 */ /* 0x000fe200000e0e09 */
[----:B------:R-:W-:-:S03]  /*1360*/  IADD3 R9, P4, PT, RZ, -R0, RZ ;  /* 0x80000000ff097210 */ /* 0x000fc60007f9e0ff */
[----:B------:R-:W-:Y:S01]  /*1370*/  IMAD.WIDE.U32 R10, P0, R11, R8, R10 ;  /* 0x000000080b0a7225 */ /* 0x000fe2000780000a */
[----:B------:R-:W-:-:S03]  /*1380*/  SEL R0, R9, R0, !P3 ;  /* 0x0000000009007207 */ /* 0x000fc60005800000 */
[----:B------:R-:W-:Y:S02]  /*1390*/  IMAD.X R12, RZ, RZ, ~R7, P4 ;  /* 0x000000ffff0c7224 */ /* 0x000fe400020e0e07 */
[----:B------:R-:W-:-:S03]  /*13a0*/  IMAD.HI.U32 R11, P1, R13, R15, R10 ;  /* 0x0000000f0d0b7227 */ /* 0x000fc6000782000a */
[-C--:B------:R-:W-:Y:S01]  /*13b0*/  SEL R12, R12, R7.reuse, !P3 ;  /* 0x000000070c0c7207 */ /* 0x080fe20005800000 */
[CC--:B------:R-:W-:Y:S01]  /*13c0*/  IMAD R10, R13.reuse, R8.reuse, RZ ;  /* 0x000000080d0a7224 */ /* 0x0c0fe200078e02ff */
[----:B------:R-:W-:Y:S01]  /*13d0*/  LOP3.LUT R7, R6, R7, RZ, 0x3c, !PT ;  /* 0x0000000706077212 */ /* 0x000fe200078e3cff */
[----:B------:R-:W-:-:S03]  /*13e0*/  IMAD.HI.U32 R8, R13, R8, RZ ;  /* 0x000000080d087227 */ /* 0x000fc600078e00ff */
[----:B------:R-:W-:Y:S01]  /*13f0*/  IADD3 R11, P2, PT, R10, R11, RZ ;  /* 0x0000000b0a0b7210 */ /* 0x000fe20007f5e0ff */
[----:B------:R-:W-:Y:S02]  /*1400*/  IMAD.X R13, R8, 0x1, R13, P0 ;  /* 0x00000001080d7824 */ /* 0x000fe400000e060d */
[----:B------:R-:W-:Y:S02]  /*1410*/  IMAD.MOV.U32 R9, RZ, RZ, RZ ;  /* 0x000000ffff097224 */ /* 0x000fe400078e00ff */
[----:B------:R-:W-:Y:S01]  /*1420*/  IMAD.HI.U32 R8, R11, R0, RZ ;  /* 0x000000000b087227 */ /* 0x000fe200078e00ff */
[----:B------:R-:W-:-:S03]  /*1430*/  IADD3.X R13, PT, PT, RZ, RZ, R13, P2, P1 ;  /* 0x000000ffff0d7210 */ /* 0x000fc600017e240d */
[----:B------:R-:W-:-:S04]  /*1440*/  IMAD.WIDE.U32 R8, R11, R12, R8 ;  /* 0x0000000c0b087225 */ /* 0x000fc800078e0008 */
[C---:B------:R-:W-:Y:S02]  /*1450*/  IMAD R11, R13.reuse, R12, RZ ;  /* 0x0000000c0d0b7224 */ /* 0x040fe400078e02ff */
[----:B------:R-:W-:-:S04]  /*1460*/  IMAD.HI.U32 R8, P0, R13, R0, R8 ;  /* 0x000000000d087227 */ /* 0x000fc80007800008 */
[----:B------:R-:W-:Y:S01]  /*1470*/  IMAD.HI.U32 R10, R13, R12, RZ ;  /* 0x0000000c0d0a7227 */ /* 0x000fe200078e00ff */
[----:B------:R-:W-:-:S03]  /*1480*/  IADD3 R11, P1, PT, R11, R8, RZ ;  /* 0x000000080b0b7210 */ /* 0x000fc60007f3e0ff */
[----:B------:R-:W-:Y:S02]  /*1490*/  IMAD.X R10, RZ, RZ, R10, P0 ;  /* 0x000000ffff0a7224 */ /* 0x000fe400000e060a */
[----:B------:R-:W-:-:S04]  /*14a0*/  IMAD.WIDE.U32 R8, R11, R2, RZ ;  /* 0x000000020b087225 */ /* 0x000fc800078e00ff */
[----:B------:R-:W-:Y:S01]  /*14b0*/  IMAD.X R13, RZ, RZ, R10, P1 ;  /* 0x000000ffff0d7224 */ /* 0x000fe200008e060a */
[----:B------:R-:W-:Y:S01]  /*14c0*/  IADD3 R17, P1, PT, -R8, R0, RZ ;  /* 0x0000000008117210 */ /* 0x000fe20007f3e1ff */
[C---:B------:R-:W-:Y:S01]  /*14d0*/  IMAD R9, R11.reuse, R3, R9 ;  /* 0x000000030b097224 */ /* 0x040fe200078e0209 */
[----:B------:R-:W-:Y:S02]  /*14e0*/  IADD3 R0, P2, PT, R11, 0x1, RZ ;  /* 0x000000010b007810 */ /* 0x000fe40007f5e0ff */
[-C--:B------:R-:W-:Y:S01]  /*14f0*/  ISETP.GE.U32.AND P0, PT, R17, R2.reuse, PT ;  /* 0x000000021100720c */ /* 0x080fe20003f06070 */
[-C--:B------:R-:W-:Y:S02]  /*1500*/  IMAD R9, R13, R2.reuse, R9 ;  /* 0x000000020d097224 */ /* 0x080fe400078e0209 */
[----:B------:R-:W-:Y:S02]  /*1510*/  IMAD.X R8, RZ, RZ, R13, P2 ;  /* 0x000000ffff087224 */ /* 0x000fe400010e060d */
[----:B------:R-:W-:Y:S01]  /*1520*/  IMAD.X R19, R12, 0x1, ~R9, P1 ;  /* 0x000000010c137824 */ /* 0x000fe200008e0e09 */
[----:B------:R-:W-:-:S04]  /*1530*/  IADD3 R9, P1, PT, R17, -R2, RZ ;  /* 0x8000000211097210 */ /* 0x000fc80007f3e0ff */
[C---:B------:R-:W-:Y:S01]  /*1540*/  ISETP.GE.U32.AND.EX P0, PT, R19.reuse, R3, PT, P0 ;  /* 0x000000031300720c */ /* 0x040fe20003f06100 */
[----:B------:R-:W-:-:S03]  /*1550*/  IMAD.X R15, R19, 0x1, ~R3, P1 ;  /* 0x00000001130f7824 */ /* 0x000fc600008e0e03 */
[----:B------:R-:W-:Y:S02]  /*1560*/  SEL R9, R9, R17, P0 ;  /* 0x0000001109097207 */ /* 0x000fe40000000000 */
[----:B------:R-:W-:Y:S02]  /*1570*/  SEL R11, R0, R11, P0 ;  /* 0x0000000b000b7207 */ /* 0x000fe40000000000 */
[----:B------:R-:W-:Y:S02]  /*1580*/  SEL R15, R15, R19, P0 ;  /* 0x000000130f0f7207 */ /* 0x000fe40000000000 */
[----:B------:R-:W-:Y:S02]  /*1590*/  ISETP.GE.U32.AND P1, PT, R9, R2, PT ;  /* 0x000000020900720c */ /* 0x000fe40003f26070 */
[----:B------:R-:W-:Y:S02]  /*15a0*/  SEL R0, R8, R13, P0 ;  /* 0x0000000d08007207 */ /* 0x000fe40000000000 */
[----:B------:R-:W-:-:S02]  /*15b0*/  IADD3 R2, P2, PT, R11, 0x1, RZ ;  /* 0x000000010b027810 */ /* 0x000fc40007f5e0ff */
[----:B------:R-:W-:Y:S02]  /*15c0*/  ISETP.GE.U32.AND.EX P0, PT, R15, R3, PT, P1 ;  /* 0x000000030f00720c */ /* 0x000fe40003f06110 */
[----:B------:R-:W-:Y:S01]  /*15d0*/  ISETP.GE.AND P1, PT, R7, RZ, PT ;  /* 0x000000ff0700720c */ /* 0x000fe20003f26270 */
[----:B------:R-:W-:Y:S01]  /*15e0*/  IMAD.X R3, RZ, RZ, R0, P2 ;  /* 0x000000ffff037224 */ /* 0x000fe200010e0600 */
[----:B------:R-:W-:-:S04]  /*15f0*/  SEL R2, R2, R11, P0 ;  /* 0x0000000b02027207 */ /* 0x000fc80000000000 */
[----:B------:R-:W-:Y:S02]  /*1600*/  SEL R3, R3, R0, P0 ;  /* 0x0000000003037207 */ /* 0x000fe40000000000 */
[-C--:B------:R-:W-:Y:S02]  /*1610*/  IADD3 R9, P2, PT, RZ, -R2.reuse, RZ ;  /* 0x80000002ff097210 */ /* 0x080fe40007f5e0ff */
[----:B------:R-:W-:Y:S01]  /*1620*/  ISETP.NE.U32.AND P0, PT, R5, RZ, PT ;  /* 0x000000ff0500720c */ /* 0x000fe20003f05070 */
[----:B------:R-:W-:Y:S01]  /*1630*/  IMAD.MOV.U32 R5, RZ, RZ, 0x0 ;  /* 0x00000000ff057424 */ /* 0x000fe200078e00ff */
[----:B------:R-:W-:Y:S01]  /*1640*/  SEL R2, R9, R2, !P1 ;  /* 0x0000000209027207 */ /* 0x000fe20004800000 */
[----:B------:R-:W-:Y:S01]  /*1650*/  IMAD.X R0, RZ, RZ, ~R3, P2 ;  /* 0x000000ffff007224 */ /* 0x000fe200010e0e03 */
[----:B------:R-:W-:-:S04]  /*1660*/  ISETP.NE.AND.EX P0, PT, R6, RZ, PT, P0 ;  /* 0x000000ff0600720c */ /* 0x000fc80003f05300 */
[----:B------:R-:W-:Y:S02]  /*1670*/  SEL R3, R0, R3, !P1 ;  /* 0x0000000300037207 */ /* 0x000fe40004800000 */
[----:B------:R-:W-:Y:S02]  /*1680*/  SEL R2, R2, 0xffffffff, P0 ;  /* 0xffffffff02027807 */ /* 0x000fe40000000000 */
[----:B------:R-:W-:Y:S01]  /*1690*/  SEL R3, R3, 0xffffffff, P0 ;  /* 0xffffffff03037807 */ /* 0x000fe20000000000 */
[----:B------:R-:W-:Y:S06]  /*16a0*/  RET.REL.NODEC R4 `(_Z18create_quote_indexPclPlS0_S_l) ;  /* 0xffffffe804547950 */ /* 0x000fec0003c3ffff */
.L_x_22:
[----:B------:R-:W-:-:S00]  /*16b0*/  BRA `(.L_x_22) ;  /* 0xfffffffc00fc7947 */ /* 0x000fc0000383ffff */
[----:B------:R-:W-:-:S00]  /*16c0*/  NOP ;  /* 0x0000000000007918 */ /* 0x000fc00000000000 */
        /* <DEDUP_REMOVED lines=11> */
.L_x_23:


//--------------------- .nv.shared.reserved.0     --------------------------
	.section	.nv.shared.reserved.0,"aw",@nobits
	.weak		__nv_reservedSMEM_offset_0_alias
	.size		__nv_reservedSMEM_offset_0_alias, 0, 64
	.other		__nv_reservedSMEM_offset_0_alias,@"STO_CUDA_RESERVED_SHARED STV_DEFAULT"
__nv_reservedSMEM_offset_0_alias:
	.zero		0
	.zero		64


//--------------------- .nv.constant0._Z18create_quote_indexPclPlS0_S_l --------------------------
	.section	.nv.constant0._Z18create_quote_indexPclPlS0_S_l,"a",@progbits
	.sectionflags	@""
	.align	4
.nv.constant0._Z18create_quote_indexPclPlS0_S_l:
	.zero		944


//--------------------- SYMBOLS --------------------------

	.type		.nv.reservedSmem.offset0,@object
	.size		.nv.reservedSmem.offset0,0x4
